	.headerflags	@"EF_CUDA_TEXMODE_UNIFIED EF_CUDA_64BIT_ADDRESS EF_CUDA_ACCELERATORS EF_CUDA_SM90 EF_CUDA_VIRTUAL_SM(EF_CUDA_SM90)"
	.elftype	@"ET_EXEC"


//--------------------- .nv.info                  --------------------------
	.section	.nv.info,"",@"SHT_CUDA_INFO"
	.align	4


	//----- nvinfo : EIATTR_REGCOUNT
	.align		4
        /*0000*/ 	.byte	0x04, 0x2f
        /*0002*/ 	.short	(.L_1 - .L_0)
	.align		4
.L_0:
        /*0004*/ 	.word	index@(triton_)
        /*0008*/ 	.word	0x00000072


	//----- nvinfo : EIATTR_MIN_STACK_SIZE
	.align		4
.L_1:
        /*000c*/ 	.byte	0x04, 0x12
        /*000e*/ 	.short	(.L_3 - .L_2)
	.align		4
.L_2:
        /*0010*/ 	.word	index@(triton_)
        /*0014*/ 	.word	0x00000000


	//----- nvinfo : EIATTR_FRAME_SIZE
	.align		4
.L_3:
        /*0018*/ 	.byte	0x04, 0x11
        /*001a*/ 	.short	(.L_5 - .L_4)
	.align		4
.L_4:
        /*001c*/ 	.word	index@(triton_)
        /*0020*/ 	.word	0x00000000


	//----- nvinfo : EIATTR_MIN_STACK_SIZE
	.align		4
.L_5:
        /*0024*/ 	.byte	0x04, 0x12
        /*0026*/ 	.short	(.L_7 - .L_6)
	.align		4
.L_6:
        /*0028*/ 	.word	index@(triton_)
        /*002c*/ 	.word	0x00000000
.L_7:


//--------------------- .nv.info.triton_          --------------------------
	.section	.nv.info.triton_,"",@"SHT_CUDA_INFO"
	.sectionflags	@""
	.align	4


	//----- nvinfo : EIATTR_CUDA_API_VERSION
	.align		4
        /*0000*/ 	.byte	0x04, 0x37
        /*0002*/ 	.short	(.L_9 - .L_8)
.L_8:
        /*0004*/ 	.word	0x0000007c


	//----- nvinfo : EIATTR_KPARAM_INFO
	.align		4
.L_9:
        /*0008*/ 	.byte	0x04, 0x17
        /*000a*/ 	.short	(.L_11 - .L_10)
.L_10:
        /*000c*/ 	.word	0x00000000
        /*0010*/ 	.short	0x0003
        /*0012*/ 	.short	0x0018
        /*0014*/ 	.byte	0x00, 0xf0, 0x11, 0x00


	//----- nvinfo : EIATTR_KPARAM_INFO
	.align		4
.L_11:
        /*0018*/ 	.byte	0x04, 0x17
        /*001a*/ 	.short	(.L_13 - .L_12)
.L_12:
        /*001c*/ 	.word	0x00000000
        /*0020*/ 	.short	0x0002
        /*0022*/ 	.short	0x0010
        /*0024*/ 	.byte	0x00, 0xf0, 0x21, 0x00


	//----- nvinfo : EIATTR_KPARAM_INFO
	.align		4
.L_13:
        /*0028*/ 	.byte	0x04, 0x17
        /*002a*/ 	.short	(.L_15 - .L_14)
.L_14:
        /*002c*/ 	.word	0x00000000
        /*0030*/ 	.short	0x0001
        /*0032*/ 	.short	0x0008
        /*0034*/ 	.byte	0x00, 0xf0, 0x21, 0x00


	//----- nvinfo : EIATTR_KPARAM_INFO
	.align		4
.L_15:
        /*0038*/ 	.byte	0x04, 0x17
        /*003a*/ 	.short	(.L_17 - .L_16)
.L_16:
        /*003c*/ 	.word	0x00000000
        /*0040*/ 	.short	0x0000
        /*0042*/ 	.short	0x0000
        /*0044*/ 	.byte	0x00, 0xf0, 0x21, 0x00


	//----- nvinfo : EIATTR_SPARSE_MMA_MASK
	.align		4
.L_17:
        /*0048*/ 	.byte	0x03, 0x50
        /*004a*/ 	.short	0x0000


	//----- nvinfo : EIATTR_MAXREG_COUNT
	.align		4
        /*004c*/ 	.byte	0x03, 0x1b
        /*004e*/ 	.short	0x00ff


	//----- nvinfo : EIATTR_COOP_GROUP_MASK_REGIDS
	.align		4
        /*0050*/ 	.byte	0x04, 0x29
        /*0052*/ 	.short	(.L_19 - .L_18)


	//   ....[0]....
.L_18:
        /*0054*/ 	.word	0xffffffff


	//----- nvinfo : EIATTR_COOP_GROUP_INSTR_OFFSETS
	.align		4
.L_19:
        /*0058*/ 	.byte	0x04, 0x28
        /*005a*/ 	.short	(.L_21 - .L_20)


	//   ....[0]....
.L_20:
        /*005c*/ 	.word	0x000011f0


	//----- nvinfo : EIATTR_EXIT_INSTR_OFFSETS
	.align		4
.L_21:
        /*0060*/ 	.byte	0x04, 0x1c
        /*0062*/ 	.short	(.L_23 - .L_22)


	//   ....[0]....
.L_22:
        /*0064*/ 	.word	0x00000040


	//   ....[1]....
        /*0068*/ 	.word	0x00001da0


	//   ....[2]....
        /*006c*/ 	.word	0x00001df0


	//----- nvinfo : EIATTR_MAX_THREADS
	.align		4
.L_23:
        /*0070*/ 	.byte	0x04, 0x05
        /*0072*/ 	.short	(.L_25 - .L_24)
.L_24:
        /*0074*/ 	.word	0x00000100
        /*0078*/ 	.word	0x00000001
        /*007c*/ 	.word	0x00000001


	//----- nvinfo : EIATTR_CBANK_PARAM_SIZE
	.align		4
.L_25:
        /*0080*/ 	.byte	0x03, 0x19
        /*0082*/ 	.short	0x001c


	//----- nvinfo : EIATTR_PARAM_CBANK
	.align		4
        /*0084*/ 	.byte	0x04, 0x0a
        /*0086*/ 	.short	(.L_27 - .L_26)
	.align		4
.L_26:
        /*0088*/ 	.word	index@(.nv.constant0.triton_)
        /*008c*/ 	.short	0x0210
        /*008e*/ 	.short	0x001c


	//----- nvinfo : EIATTR_SW_WAR
	.align		4
.L_27:
        /*0090*/ 	.byte	0x04, 0x36
        /*0092*/ 	.short	(.L_29 - .L_28)
.L_28:
        /*0094*/ 	.word	0x00000008
.L_29:


//--------------------- .nv.callgraph             --------------------------
	.section	.nv.callgraph,"",@"SHT_CUDA_CALLGRAPH"
	.align	4
	.sectionentsize	8
	.align		4
        /*0000*/ 	.word	0x00000000
	.align		4
        /*0004*/ 	.word	0xffffffff
	.align		4
        /*0008*/ 	.word	0x00000000
	.align		4
        /*000c*/ 	.word	0xfffffffe
	.align		4
        /*0010*/ 	.word	0x00000000
	.align		4
        /*0014*/ 	.word	0xfffffffd
	.align		4
        /*0018*/ 	.word	0x00000000
	.align		4
        /*001c*/ 	.word	0xfffffffc


//--------------------- .text.triton_             --------------------------
	.section	.text.triton_,"ax",@progbits
	.sectionflags	@"SHF_BARRIERS=1"
	.align	128
        .global         triton_
        .type           triton_,@function
        .size           triton_,(.L_x_2 - triton_)
        .other          triton_,@"STO_CUDA_ENTRY STV_DEFAULT"
triton_:
.text.triton_:
[----:B------:R-:W1:Y:S02]  /*0000*/  LDC R1, c[0x0][0x28] ;  /* 0x00000a00ff017b82 */ /* 0x000e640000000800 */
[----:B------:R-:W2:Y:S02]  /*0010*/  LDC R0, c[0x0][0x228] ;  /* 0x00008a00ff007b82 */ /* 0x000ea40000000800 */
[----:B--2---:R-:W-:-:S05]  /*0020*/  IMAD R2, R0, 0xc00, RZ ;  /* 0x00000c0000027824 */ /* 0x004fca00078e02ff */
[----:B------:R-:W-:-:S13]  /*0030*/  ISETP.NE.AND P0, PT, R2, RZ, PT ;  /* 0x000000ff0200720c */ /* 0x000fda0003f05270 */
[----:B------:R-:W-:Y:S05]  /*0040*/  @!P0 EXIT ;  /* 0x000000000000894d */ /* 0x000fea0003800000 */
[----:B------:R-:W2:Y:S01]  /*0050*/  S2R R12, SR_CTAID.X ;  /* 0x00000000000c7919 */ /* 0x000ea20000002500 */
[----:B------:R-:W-:Y:S01]  /*0060*/  VIADD R2, R0, 0x7f ;  /* 0x0000007f00027836 */ /* 0x000fe20000000000 */
[----:B------:R-:W-:Y:S01]  /*0070*/  IABS R20, R0 ;  /* 0x0000000000147213 */ /* 0x000fe20000000000 */
[----:B------:R-:W3:Y:S01]  /*0080*/  S2UR UR14, SR_CgaCtaId ;  /* 0x00000000000e79c3 */ /* 0x000ee20000008800 */
[----:B------:R-:W-:Y:S01]  /*0090*/  UMOV UR4, 0x400 ;  /* 0x0000040000047882 */ /* 0x000fe20000000000 */
[----:B------:R-:W-:Y:S01]  /*00a0*/  ULDC.64 UR18, c[0x0][0x208] ;  /* 0x0000820000127ab9 */ /* 0x000fe20000000a00 */
[----:B------:R-:W-:Y:S01]  /*00b0*/  SHF.R.S32.HI R3, RZ, 0x1f, R2 ;  /* 0x0000001fff037819 */ /* 0x000fe20000011402 */
[----:B------:R-:W4:Y:S01]  /*00c0*/  I2F.RP R10, R20 ;  /* 0x00000014000a7306 */ /* 0x000f220000209400 */
[----:B------:R-:W-:Y:S02]  /*00d0*/  CS2R R38, SRZ ;  /* 0x0000000000267805 */ /* 0x000fe4000001ff00 */
[----:B------:R-:W-:-:S02]  /*00e0*/  CS2R R40, SRZ ;  /* 0x0000000000287805 */ /* 0x000fc4000001ff00 */
[----:B------:R-:W-:Y:S01]  /*00f0*/  LEA.HI R3, R3, R2, RZ, 0x7 ;  /* 0x0000000203037211 */ /* 0x000fe200078f38ff */
[----:B------:R-:W5:Y:S01]  /*0100*/  LDC.64 R32, c[0x0][0x218] ;  /* 0x00008600ff207b82 */ /* 0x000f620000000a00 */
[----:B------:R-:W-:Y:S02]  /*0110*/  CS2R R42, SRZ ;  /* 0x00000000002a7805 */ /* 0x000fe4000001ff00 */
[----:B------:R-:W-:Y:S02]  /*0120*/  CS2R R44, SRZ ;  /* 0x00000000002c7805 */ /* 0x000fe4000001ff00 */
[----:B------:R-:W-:Y:S02]  /*0130*/  CS2R R46, SRZ ;  /* 0x00000000002e7805 */ /* 0x000fe4000001ff00 */
[----:B------:R-:W-:Y:S02]  /*0140*/  CS2R R48, SRZ ;  /* 0x0000000000307805 */ /* 0x000fe4000001ff00 */
[----:B------:R-:W-:-:S02]  /*0150*/  CS2R R50, SRZ ;  /* 0x0000000000327805 */ /* 0x000fc4000001ff00 */
[----:B------:R-:W-:Y:S02]  /*0160*/  CS2R R52, SRZ ;  /* 0x0000000000347805 */ /* 0x000fe4000001ff00 */
[----:B------:R-:W-:Y:S02]  /*0170*/  CS2R R54, SRZ ;  /* 0x0000000000367805 */ /* 0x000fe4000001ff00 */
[----:B------:R-:W-:Y:S02]  /*0180*/  CS2R R56, SRZ ;  /* 0x0000000000387805 */ /* 0x000fe4000001ff00 */
[----:B------:R-:W-:Y:S02]  /*0190*/  CS2R R58, SRZ ;  /* 0x00000000003a7805 */ /* 0x000fe4000001ff00 */
[----:B------:R-:W-:Y:S01]  /*01a0*/  CS2R R60, SRZ ;  /* 0x00000000003c7805 */ /* 0x000fe2000001ff00 */
[----:B----4-:R-:W-:Y:S01]  /*01b0*/  MUFU.RCP R10, R10 ;  /* 0x0000000a000a7308 */ /* 0x010fe20000001000 */
[----:B------:R-:W-:-:S02]  /*01c0*/  CS2R R62, SRZ ;  /* 0x00000000003e7805 */ /* 0x000fc4000001ff00 */
[----:B------:R-:W-:Y:S02]  /*01d0*/  CS2R R64, SRZ ;  /* 0x0000000000407805 */ /* 0x000fe4000001ff00 */
[----:B------:R-:W-:Y:S02]  /*01e0*/  CS2R R66, SRZ ;  /* 0x0000000000427805 */ /* 0x000fe4000001ff00 */
[----:B------:R-:W-:Y:S01]  /*01f0*/  CS2R R68, SRZ ;  /* 0x0000000000447805 */ /* 0x000fe2000001ff00 */
[----:B---3--:R-:W-:Y:S01]  /*0200*/  UPRMT UR14, UR14, 0x654, UR4 ;  /* 0x000006540e0e7896 */ /* 0x008fe20008000004 */
[----:B------:R-:W-:Y:S02]  /*0210*/  CS2R R70, SRZ ;  /* 0x0000000000467805 */ /* 0x000fe4000001ff00 */
[----:B------:R-:W-:Y:S02]  /*0220*/  CS2R R72, SRZ ;  /* 0x0000000000487805 */ /* 0x000fe4000001ff00 */
[----:B------:R-:W-:-:S02]  /*0230*/  CS2R R74, SRZ ;  /* 0x00000000004a7805 */ /* 0x000fc4000001ff00 */
[----:B------:R-:W-:Y:S01]  /*0240*/  CS2R R76, SRZ ;  /* 0x00000000004c7805 */ /* 0x000fe2000001ff00 */
[C---:B--2---:R-:W-:Y:S01]  /*0250*/  IMAD.HI R4, R12.reuse, 0x2aaaaaab, RZ ;  /* 0x2aaaaaab0c047827 */ /* 0x044fe200078e02ff */
[----:B------:R-:W-:Y:S02]  /*0260*/  ISETP.GE.AND P2, PT, R12, RZ, PT ;  /* 0x000000ff0c00720c */ /* 0x000fe40003f46270 */
[----:B------:R-:W-:Y:S02]  /*0270*/  CS2R R78, SRZ ;  /* 0x00000000004e7805 */ /* 0x000fe4000001ff00 */
[----:B------:R-:W-:Y:S02]  /*0280*/  CS2R R80, SRZ ;  /* 0x0000000000507805 */ /* 0x000fe4000001ff00 */
[----:B------:R-:W-:Y:S02]  /*0290*/  CS2R R82, SRZ ;  /* 0x0000000000527805 */ /* 0x000fe4000001ff00 */
[----:B------:R-:W-:-:S02]  /*02a0*/  SHF.R.U32.HI R5, RZ, 0x1f, R4 ;  /* 0x0000001fff057819 */ /* 0x000fc40000011604 */
[----:B------:R-:W-:Y:S02]  /*02b0*/  CS2R R84, SRZ ;  /* 0x0000000000547805 */ /* 0x000fe4000001ff00 */
[----:B------:R-:W-:Y:S01]  /*02c0*/  CS2R R86, SRZ ;  /* 0x0000000000567805 */ /* 0x000fe2000001ff00 */
[----:B------:R-:W-:Y:S01]  /*02d0*/  UMOV UR15, 0x3 ;  /* 0x00000003000f7882 */ /* 0x000fe20000000000 */
[----:B------:R-:W-:Y:S01]  /*02e0*/  LEA.HI.SX32 R5, R4, R5, 0x1b ;  /* 0x0000000504057211 */ /* 0x000fe200078fdaff */
[----:B------:R-:W-:Y:S01]  /*02f0*/  UMOV UR16, 0xffffffff ;  /* 0xffffffff00107882 */ /* 0x000fe20000000000 */
[----:B------:R-:W-:Y:S01]  /*0300*/  UMOV UR4, URZ ;  /* 0x0000003f00047c82 */ /* 0x000fe20008000000 */
[----:B------:R-:W-:Y:S02]  /*0310*/  UMOV UR5, URZ ;  /* 0x0000003f00057c82 */ /* 0x000fe40008000000 */
[C---:B------:R-:W-:Y:S02]  /*0320*/  IMAD.SHL.U32 R4, R5.reuse, 0x8, RZ ;  /* 0x0000000805047824 */ /* 0x040fe400078e00ff */
[----:B------:R-:W-:-:S03]  /*0330*/  IMAD R5, R5, -0xc0, R12 ;  /* 0xffffff4005057824 */ /* 0x000fc600078e020c */
[----:B------:R-:W-:Y:S02]  /*0340*/  LEA.HI.SX32 R3, R3, -R4, 0x19 ;  /* 0x8000000403037211 */ /* 0x000fe400078fcaff */
[----:B------:R-:W-:Y:S02]  /*0350*/  IABS R14, R5 ;  /* 0x00000005000e7213 */ /* 0x000fe40000000000 */
[----:B------:R-:W-:-:S04]  /*0360*/  VIMNMX R6, R3, 0x8, PT ;  /* 0x0000000803067848 */ /* 0x000fc80003fe0100 */
[-C--:B------:R-:W-:Y:S02]  /*0370*/  IABS R11, R6.reuse ;  /* 0x00000006000b7213 */ /* 0x080fe40000000000 */
[-C--:B------:R-:W-:Y:S02]  /*0380*/  LOP3.LUT R5, R5, R6.reuse, RZ, 0x3c, !PT ;  /* 0x0000000605057212 */ /* 0x080fe400078e3cff */
[----:B------:R-:W2:Y:S02]  /*0390*/  I2F.RP R7, R11 ;  /* 0x0000000b00077306 */ /* 0x000ea40000209400 */
[----:B------:R-:W-:Y:S02]  /*03a0*/  ISETP.GE.AND P4, PT, R5, RZ, PT ;  /* 0x000000ff0500720c */ /* 0x000fe40003f86270 */
[----:B------:R-:W-:-:S04]  /*03b0*/  LOP3.LUT R5, RZ, R6, RZ, 0x33, !PT ;  /* 0x00000006ff057212 */ /* 0x000fc800078e33ff */
[----:B--2---:R-:W2:Y:S02]  /*03c0*/  MUFU.RCP R7, R7 ;  /* 0x0000000700077308 */ /* 0x004ea40000001000 */
[----:B--2---:R-:W-:Y:S01]  /*03d0*/  VIADD R2, R7, 0xffffffe ;  /* 0x0ffffffe07027836 */ /* 0x004fe20000000000 */
[----:B------:R-:W-:-:S05]  /*03e0*/  IABS R7, R12 ;  /* 0x0000000c00077213 */ /* 0x000fca0000000000 */
[----:B------:R2:W3:Y:S02]  /*03f0*/  F2I.FTZ.U32.TRUNC.NTZ R3, R2 ;  /* 0x0000000200037305 */ /* 0x0004e4000021f000 */
[----:B--2---:R-:W-:Y:S02]  /*0400*/  IMAD.MOV.U32 R2, RZ, RZ, RZ ;  /* 0x000000ffff027224 */ /* 0x004fe400078e00ff */
[----:B---3--:R-:W-:-:S04]  /*0410*/  IMAD.MOV R8, RZ, RZ, -R3 ;  /* 0x000000ffff087224 */ /* 0x008fc800078e0a03 */
[----:B------:R-:W-:Y:S01]  /*0420*/  IMAD R9, R8, R11, RZ ;  /* 0x0000000b08097224 */ /* 0x000fe200078e02ff */
[----:B------:R-:W-:-:S03]  /*0430*/  IABS R8, R6 ;  /* 0x0000000600087213 */ /* 0x000fc60000000000 */
[----:B------:R-:W-:-:S04]  /*0440*/  IMAD.HI.U32 R3, R3, R9, R2 ;  /* 0x0000000903037227 */ /* 0x000fc800078e0002 */
[----:B------:R-:W-:Y:S02]  /*0450*/  IMAD.MOV R9, RZ, RZ, -R8 ;  /* 0x000000ffff097224 */ /* 0x000fe400078e0a08 */
[----:B------:R-:W-:-:S04]  /*0460*/  IMAD.HI.U32 R2, R3, R7, RZ ;  /* 0x0000000703027227 */ /* 0x000fc800078e00ff */
[-C--:B------:R-:W-:Y:S02]  /*0470*/  IMAD R2, R2, R9.reuse, R7 ;  /* 0x0000000902027224 */ /* 0x080fe400078e0207 */
[----:B------:R-:W-:Y:S01]  /*0480*/  IMAD.HI.U32 R8, R3, R14, RZ ;  /* 0x0000000e03087227 */ /* 0x000fe200078e00ff */
[----:B------:R-:W2:Y:S02]  /*0490*/  S2R R7, SR_TID.X ;  /* 0x0000000000077919 */ /* 0x000ea40000002100 */
[----:B------:R-:W-:Y:S01]  /*04a0*/  ISETP.GT.U32.AND P0, PT, R11, R2, PT ;  /* 0x000000020b00720c */ /* 0x000fe20003f04070 */
[----:B------:R-:W-:Y:S02]  /*04b0*/  IMAD R9, R8, R9, R14 ;  /* 0x0000000908097224 */ /* 0x000fe400078e020e */
[----:B------:R-:W-:-:S03]  /*04c0*/  VIADD R3, R10, 0xffffffe ;  /* 0x0ffffffe0a037836 */ /* 0x000fc60000000000 */
[----:B------:R-:W-:-:S03]  /*04d0*/  ISETP.GT.U32.AND P3, PT, R11, R9, PT ;  /* 0x000000090b00720c */ /* 0x000fc60003f64070 */
[----:B------:R-:W3:Y:S04]  /*04e0*/  F2I.FTZ.U32.TRUNC.NTZ R3, R3 ;  /* 0x0000000300037305 */ /* 0x000ee8000021f000 */
[----:B------:R-:W-:-:S05]  /*04f0*/  @!P0 IMAD.IADD R2, R2, 0x1, -R11 ;  /* 0x0000000102028824 */ /* 0x000fca00078e0a0b */
[----:B------:R-:W-:Y:S01]  /*0500*/  ISETP.GT.U32.AND P0, PT, R11, R2, PT ;  /* 0x000000020b00720c */ /* 0x000fe20003f04070 */
[----:B------:R-:W-:Y:S02]  /*0510*/  @!P3 IMAD.IADD R9, R9, 0x1, -R11 ;  /* 0x000000010909b824 */ /* 0x000fe400078e0a0b */
[----:B------:R-:W-:-:S03]  /*0520*/  @!P3 VIADD R8, R8, 0x1 ;  /* 0x000000010808b836 */ /* 0x000fc60000000000 */
[----:B------:R-:W-:Y:S02]  /*0530*/  ISETP.GE.U32.AND P1, PT, R9, R11, PT ;  /* 0x0000000b0900720c */ /* 0x000fe40003f26070 */
[----:B--2---:R-:W-:-:S05]  /*0540*/  SHF.R.U32.HI R10, RZ, 0x3, R7 ;  /* 0x00000003ff0a7819 */ /* 0x004fca0000011607 */
[----:B------:R-:W-:Y:S01]  /*0550*/  @!P0 IMAD.IADD R2, R2, 0x1, -R11 ;  /* 0x0000000102028824 */ /* 0x000fe200078e0a0b */
[----:B------:R-:W-:Y:S01]  /*0560*/  ISETP.NE.AND P0, PT, R6, RZ, PT ;  /* 0x000000ff0600720c */ /* 0x000fe20003f05270 */
[----:B---3--:R-:W-:Y:S01]  /*0570*/  IMAD.MOV R11, RZ, RZ, -R3 ;  /* 0x000000ffff0b7224 */ /* 0x008fe200078e0a03 */
[----:B------:R-:W-:Y:S01]  /*0580*/  SGXT.U32 R10, R10, 0x5 ;  /* 0x000000050a0a781a */ /* 0x000fe20000000000 */
[----:B------:R-:W-:Y:S01]  /*0590*/  @!P2 IMAD.MOV R2, RZ, RZ, -R2 ;  /* 0x000000ffff02a224 */ /* 0x000fe200078e0a02 */
[--C-:B------:R-:W-:Y:S01]  /*05a0*/  SHF.R.U32.HI R99, RZ, 0x4, R7.reuse ;  /* 0x00000004ff637819 */ /* 0x100fe20000011607 */
[----:B------:R-:W-:Y:S01]  /*05b0*/  @P1 VIADD R8, R8, 0x1 ;  /* 0x0000000108081836 */ /* 0x000fe20000000000 */
[--C-:B------:R-:W-:Y:S01]  /*05c0*/  SHF.R.U32.HI R98, RZ, 0x5, R7.reuse ;  /* 0x00000005ff627819 */ /* 0x100fe20000011607 */
[----:B------:R-:W-:Y:S01]  /*05d0*/  IMAD R11, R11, R20, RZ ;  /* 0x000000140b0b7224 */ /* 0x000fe200078e02ff */
[----:B------:R-:W-:Y:S01]  /*05e0*/  SEL R9, R5, R2, !P0 ;  /* 0x0000000205097207 */ /* 0x000fe20004000000 */
[----:B------:R-:W-:Y:S01]  /*05f0*/  @!P4 IMAD.MOV R8, RZ, RZ, -R8 ;  /* 0x000000ffff08c224 */ /* 0x000fe200078e0a08 */
[----:B------:R-:W-:-:S02]  /*0600*/  SHF.R.U32.HI R2, RZ, 0x4, R7 ;  /* 0x00000004ff027819 */ /* 0x000fc40000011607 */
[----:B------:R-:W-:Y:S01]  /*0610*/  SGXT.U32 R99, R99, 0x1 ;  /* 0x000000016363781a */ /* 0x000fe20000000000 */
[----:B------:R-:W-:Y:S01]  /*0620*/  IMAD.IADD R4, R4, 0x1, R9 ;  /* 0x0000000104047824 */ /* 0x000fe200078e0209 */
[----:B------:R-:W-:Y:S01]  /*0630*/  SGXT.U32 R9, R2, 0x4 ;  /* 0x000000040209781a */ /* 0x000fe20000000000 */
[----:B------:R-:W-:Y:S01]  /*0640*/  IMAD.MOV.U32 R2, RZ, RZ, RZ ;  /* 0x000000ffff027224 */ /* 0x000fe200078e00ff */
[----:B------:R-:W-:Y:S01]  /*0650*/  SEL R5, R5, R8, !P0 ;  /* 0x0000000805057207 */ /* 0x000fe20004000000 */
[----:B------:R-:W-:Y:S01]  /*0660*/  IMAD.SHL.U32 R4, R4, 0x80, RZ ;  /* 0x0000008004047824 */ /* 0x000fe200078e00ff */
[----:B------:R-:W-:Y:S01]  /*0670*/  LOP3.LUT R111, R98, 0x7fffffc, RZ, 0xc0, !PT ;  /* 0x07fffffc626f7812 */ /* 0x000fe200078ec0ff */
[----:B------:R-:W-:-:S03]  /*0680*/  IMAD.HI.U32 R2, R3, R11, R2 ;  /* 0x0000000b03027227 */ /* 0x000fc600078e0002 */
[C---:B------:R-:W-:Y:S01]  /*0690*/  LOP3.LUT R6, R4.reuse, R10, RZ, 0xfc, !PT ;  /* 0x0000000a04067212 */ /* 0x040fe200078efcff */
[----:B------:R-:W-:Y:S01]  /*06a0*/  IMAD.SHL.U32 R5, R5, 0x80, RZ ;  /* 0x0000008005057824 */ /* 0x000fe200078e00ff */
[----:B------:R-:W-:Y:S02]  /*06b0*/  LOP3.LUT R3, R4, R9, RZ, 0xfc, !PT ;  /* 0x0000000904037212 */ /* 0x000fe400078efcff */
[----:B------:R-:W-:Y:S02]  /*06c0*/  IABS R11, R6 ;  /* 0x00000006000b7213 */ /* 0x000fe40000000000 */
[----:B------:R-:W-:Y:S02]  /*06d0*/  LOP3.LUT R8, R4, 0x20, R10, 0xfe, !PT ;  /* 0x0000002004087812 */ /* 0x000fe400078efe0a */
[----:B------:R-:W-:Y:S02]  /*06e0*/  LOP3.LUT R12, R4, 0x40, R10, 0xfe, !PT ;  /* 0x00000040040c7812 */ /* 0x000fe400078efe0a */
[----:B------:R-:W-:Y:S01]  /*06f0*/  LOP3.LUT R22, R4, 0x60, R10, 0xfe, !PT ;  /* 0x0000006004167812 */ /* 0x000fe200078efe0a */
[----:B------:R-:W-:Y:S01]  /*0700*/  IMAD.HI.U32 R4, R2, R11, RZ ;  /* 0x0000000b02047227 */ /* 0x000fe200078e00ff */
[----:B------:R-:W-:-:S02]  /*0710*/  IABS R13, R8 ;  /* 0x00000008000d7213 */ /* 0x000fc40000000000 */
[----:B------:R-:W-:Y:S01]  /*0720*/  IABS R15, R12 ;  /* 0x0000000c000f7213 */ /* 0x000fe20000000000 */
[----:B------:R-:W-:Y:S01]  /*0730*/  IMAD.MOV R9, RZ, RZ, -R4 ;  /* 0x000000ffff097224 */ /* 0x000fe200078e0a04 */
[----:B------:R-:W-:Y:S02]  /*0740*/  IABS R17, R22 ;  /* 0x0000001600117213 */ /* 0x000fe40000000000 */
[----:B------:R-:W-:Y:S01]  /*0750*/  ISETP.GE.AND P0, PT, R6, RZ, PT ;  /* 0x000000ff0600720c */ /* 0x000fe20003f06270 */
[----:B------:R-:W-:Y:S01]  /*0760*/  IMAD R11, R20, R9, R11 ;  /* 0x00000009140b7224 */ /* 0x000fe200078e020b */
[----:B------:R-:W-:Y:S01]  /*0770*/  ISETP.GE.AND P2, PT, R8, RZ, PT ;  /* 0x000000ff0800720c */ /* 0x000fe20003f46270 */
[----:B------:R-:W-:Y:S01]  /*0780*/  IMAD.HI.U32 R6, R2, R13, RZ ;  /* 0x0000000d02067227 */ /* 0x000fe200078e00ff */
[----:B------:R-:W-:Y:S02]  /*0790*/  ISETP.GE.AND P1, PT, R12, RZ, PT ;  /* 0x000000ff0c00720c */ /* 0x000fe40003f26270 */
[----:B------:R-:W-:Y:S01]  /*07a0*/  ISETP.GT.U32.AND P6, PT, R20, R11, PT ;  /* 0x0000000b1400720c */ /* 0x000fe20003fc4070 */
[----:B------:R-:W-:Y:S01]  /*07b0*/  IMAD.HI.U32 R8, R2, R15, RZ ;  /* 0x0000000f02087227 */ /* 0x000fe200078e00ff */
[----:B------:R-:W-:-:S02]  /*07c0*/  LOP3.LUT R25, R5, 0x40, R10, 0xfe, !PT ;  /* 0x0000004005197812 */ /* 0x000fc400078efe0a */
[----:B------:R-:W-:Y:S01]  /*07d0*/  LOP3.LUT R26, R5, 0x20, R10, 0xfe, !PT ;  /* 0x00000020051a7812 */ /* 0x000fe200078efe0a */
[----:B------:R-:W-:Y:S01]  /*07e0*/  IMAD.HI.U32 R4, R2, R17, RZ ;  /* 0x0000001102047227 */ /* 0x000fe200078e00ff */
[----:B------:R-:W-:Y:S02]  /*07f0*/  LOP3.LUT R27, R5, 0x60, R10, 0xfe, !PT ;  /* 0x00000060051b7812 */ /* 0x000fe400078efe0a */
[----:B------:R-:W-:Y:S01]  /*0800*/  LOP3.LUT R24, R5, R10, RZ, 0xfc, !PT ;  /* 0x0000000a05187212 */ /* 0x000fe200078efcff */
[----:B------:R-:W-:Y:S02]  /*0810*/  IMAD.MOV R6, RZ, RZ, -R6 ;  /* 0x000000ffff067224 */ /* 0x000fe400078e0a06 */
[----:B------:R-:W-:Y:S02]  /*0820*/  IMAD.MOV R8, RZ, RZ, -R8 ;  /* 0x000000ffff087224 */ /* 0x000fe400078e0a08 */
[----:B------:R-:W-:Y:S01]  /*0830*/  IMAD.MOV R12, RZ, RZ, -R4 ;  /* 0x000000ffff0c7224 */ /* 0x000fe200078e0a04 */
[----:B------:R-:W-:Y:S01]  /*0840*/  LOP3.LUT R4, R10, 0x20, RZ, 0xfc, !PT ;  /* 0x000000200a047812 */ /* 0x000fe200078efcff */
[----:B------:R-:W-:Y:S01]  /*0850*/  IMAD R13, R20, R6, R13 ;  /* 0x00000006140d7224 */ /* 0x000fe200078e020d */
[----:B------:R-:W-:Y:S01]  /*0860*/  LOP3.LUT R6, R10, 0x40, RZ, 0xfc, !PT ;  /* 0x000000400a067812 */ /* 0x000fe200078efcff */
[----:B------:R-:W-:Y:S01]  /*0870*/  IMAD R14, R20, R8, R15 ;  /* 0x00000008140e7224 */ /* 0x000fe200078e020f */
[----:B------:R-:W-:Y:S01]  /*0880*/  LOP3.LUT R8, R10, 0x60, RZ, 0xfc, !PT ;  /* 0x000000600a087812 */ /* 0x000fe200078efcff */
[C---:B------:R-:W-:Y:S01]  /*0890*/  IMAD R15, R20.reuse, R12, R17 ;  /* 0x0000000c140f7224 */ /* 0x040fe200078e0211 */
[C---:B------:R-:W-:Y:S01]  /*08a0*/  ISETP.GT.U32.AND P3, PT, R20.reuse, R13, PT ;  /* 0x0000000d1400720c */ /* 0x040fe20003f64070 */
[----:B------:R-:W-:Y:S01]  /*08b0*/  @!P6 IMAD.IADD R11, R11, 0x1, -R20 ;  /* 0x000000010b0be824 */ /* 0x000fe200078e0a14 */
[C---:B------:R-:W-:Y:S01]  /*08c0*/  ISETP.GT.U32.AND P4, PT, R20.reuse, R14, PT ;  /* 0x0000000e1400720c */ /* 0x040fe20003f84070 */
[----:B------:R-:W-:Y:S01]  /*08d0*/  IMAD.HI R16, R25, 0x2aaaaaab, RZ ;  /* 0x2aaaaaab19107827 */ /* 0x000fe200078e02ff */
[----:B------:R-:W-:-:S02]  /*08e0*/  ISETP.GT.U32.AND P5, PT, R20, R15, PT ;  /* 0x0000000f1400720c */ /* 0x000fc40003fa4070 */
[----:B------:R-:W-:Y:S01]  /*08f0*/  ISETP.GT.U32.AND P6, PT, R20, R11, PT ;  /* 0x0000000b1400720c */ /* 0x000fe20003fc4070 */
[----:B------:R-:W-:Y:S01]  /*0900*/  IMAD.HI R12, R26, 0x2aaaaaab, RZ ;  /* 0x2aaaaaab1a0c7827 */ /* 0x000fe200078e02ff */
[----:B------:R-:W-:-:S03]  /*0910*/  SHF.R.U32.HI R21, RZ, 0x1f, R16 ;  /* 0x0000001fff157819 */ /* 0x000fc60000011610 */
[----:B------:R-:W-:Y:S01]  /*0920*/  IMAD.HI R18, R27, 0x2aaaaaab, RZ ;  /* 0x2aaaaaab1b127827 */ /* 0x000fe200078e02ff */
[----:B------:R-:W-:Y:S02]  /*0930*/  SHF.R.U32.HI R19, RZ, 0x1f, R12 ;  /* 0x0000001fff137819 */ /* 0x000fe4000001160c */
[----:B------:R-:W-:Y:S01]  /*0940*/  LEA.HI R16, R16, R21, RZ, 0x17 ;  /* 0x0000001510107211 */ /* 0x000fe200078fb8ff */
[----:B------:R-:W-:Y:S01]  /*0950*/  @!P3 IMAD.IADD R13, R13, 0x1, -R20 ;  /* 0x000000010d0db824 */ /* 0x000fe200078e0a14 */
[----:B------:R-:W-:Y:S01]  /*0960*/  SHF.R.U32.HI R23, RZ, 0x1f, R18 ;  /* 0x0000001fff177819 */ /* 0x000fe20000011612 */
[--C-:B------:R-:W-:Y:S01]  /*0970*/  @!P4 IMAD.IADD R14, R14, 0x1, -R20.reuse ;  /* 0x000000010e0ec824 */ /* 0x100fe200078e0a14 */
[----:B------:R-:W-:Y:S01]  /*0980*/  LEA.HI R19, R12, R19, RZ, 0x17 ;  /* 0x000000130c137211 */ /* 0x000fe200078fb8ff */
[----:B------:R-:W-:Y:S01]  /*0990*/  IMAD.SHL.U32 R2, R7, 0x8, RZ ;  /* 0x0000000807027824 */ /* 0x000fe200078e00ff */
[----:B------:R-:W-:Y:S01]  /*09a0*/  LEA.HI R18, R18, R23, RZ, 0x17 ;  /* 0x0000001712127211 */ /* 0x000fe200078fb8ff */
[--C-:B------:R-:W-:Y:S01]  /*09b0*/  @!P5 IMAD.IADD R15, R15, 0x1, -R20.reuse ;  /* 0x000000010f0fd824 */ /* 0x100fe200078e0a14 */
[C---:B------:R-:W-:Y:S01]  /*09c0*/  ISETP.GT.U32.AND P5, PT, R20.reuse, R13, PT ;  /* 0x0000000d1400720c */ /* 0x040fe20003fa4070 */
[----:B------:R-:W-:Y:S01]  /*09d0*/  @!P6 IMAD.IADD R11, R11, 0x1, -R20 ;  /* 0x000000010b0be824 */ /* 0x000fe200078e0a14 */
[----:B------:R-:W-:Y:S01]  /*09e0*/  ISETP.GT.U32.AND P4, PT, R20, R14, PT ;  /* 0x0000000e1400720c */ /* 0x000fe20003f84070 */
[----:B------:R-:W-:Y:S01]  /*09f0*/  IMAD R23, R16, -0xc00, R25 ;  /* 0xfffff40010177824 */ /* 0x000fe200078e0219 */
[----:B------:R-:W-:Y:S01]  /*0a00*/  LOP3.LUT R9, R2, 0x38, R7, 0x48, !PT ;  /* 0x0000003802097812 */ /* 0x000fe200078e4807 */
[----:B------:R-:W-:Y:S01]  /*0a10*/  IMAD R21, R19, -0xc00, R26 ;  /* 0xfffff40013157824 */ /* 0x000fe200078e021a */
[----:B------:R-:W-:Y:S01]  /*0a20*/  ISETP.GT.U32.AND P3, PT, R20, R15, PT ;  /* 0x0000000f1400720c */ /* 0x000fe20003f64070 */
[----:B------:R-:W-:Y:S01]  /*0a30*/  IMAD R25, R18, -0xc00, R27 ;  /* 0xfffff40012197824 */ /* 0x000fe200078e021b */
[----:B------:R-:W-:Y:S01]  /*0a40*/  ISETP.GE.AND P6, PT, R22, RZ, PT ;  /* 0x000000ff1600720c */ /* 0x000fe20003fc6270 */
[--C-:B------:R-:W-:Y:S01]  /*0a50*/  IMAD R4, R4, 0x40, R9.reuse ;  /* 0x0000004004047824 */ /* 0x100fe200078e0209 */
[----:B------:R-:W2:Y:S01]  /*0a60*/  LDC.64 R18, c[0x0][0x210] ;  /* 0x00008400ff127b82 */ /* 0x000ea20000000a00 */
[--C-:B------:R-:W-:Y:S01]  /*0a70*/  IMAD R6, R6, 0x40, R9.reuse ;  /* 0x0000004006067824 */ /* 0x100fe200078e0209 */
[----:B------:R-:W-:Y:S01]  /*0a80*/  LOP3.LUT R12, RZ, R0, RZ, 0x33, !PT ;  /* 0x00000000ff0c7212 */ /* 0x000fe200078e33ff */
[----:B------:R-:W-:-:S02]  /*0a90*/  IMAD R8, R8, 0x40, R9 ;  /* 0x0000004008087824 */ /* 0x000fc400078e0209 */
[----:B------:R-:W-:Y:S02]  /*0aa0*/  IMAD R9, R10, 0x40, R9 ;  /* 0x000000400a097824 */ /* 0x000fe400078e0209 */
[----:B------:R-:W-:-:S04]  /*0ab0*/  IMAD.HI R10, R24, 0x2aaaaaab, RZ ;  /* 0x2aaaaaab180a7827 */ /* 0x000fc800078e02ff */
[----:B------:R-:W-:Y:S01]  /*0ac0*/  @!P5 IMAD.IADD R13, R13, 0x1, -R20 ;  /* 0x000000010d0dd824 */ /* 0x000fe200078e0a14 */
[----:B------:R-:W-:Y:S01]  /*0ad0*/  SHF.R.U32.HI R17, RZ, 0x1f, R10 ;  /* 0x0000001fff117819 */ /* 0x000fe2000001160a */
[--C-:B------:R-:W-:Y:S02]  /*0ae0*/  @!P4 IMAD.IADD R14, R14, 0x1, -R20.reuse ;  /* 0x000000010e0ec824 */ /* 0x100fe400078e0a14 */
[----:B------:R-:W-:Y:S01]  /*0af0*/  @!P3 IMAD.IADD R15, R15, 0x1, -R20 ;  /* 0x000000010f0fb824 */ /* 0x000fe200078e0a14 */
[----:B------:R-:W-:Y:S01]  /*0b00*/  LEA.HI R17, R10, R17, RZ, 0x17 ;  /* 0x000000110a117211 */ /* 0x000fe200078fb8ff */
[----:B------:R-:W-:Y:S01]  /*0b10*/  @!P0 IMAD.MOV R11, RZ, RZ, -R11 ;  /* 0x000000ffff0b8224 */ /* 0x000fe200078e0a0b */
[----:B------:R-:W-:Y:S01]  /*0b20*/  ISETP.NE.AND P3, PT, R0, RZ, PT ;  /* 0x000000ff0000720c */ /* 0x000fe20003f65270 */
[----:B------:R-:W-:Y:S01]  /*0b30*/  @!P2 IMAD.MOV R13, RZ, RZ, -R13 ;  /* 0x000000ffff0da224 */ /* 0x000fe200078e0a0d */
[----:B------:R-:W-:Y:S01]  /*0b40*/  LOP3.LUT R10, R2, 0x38, RZ, 0xc0, !PT ;  /* 0x00000038020a7812 */ /* 0x000fe200078ec0ff */
[----:B------:R-:W-:Y:S01]  /*0b50*/  @!P1 IMAD.MOV R14, RZ, RZ, -R14 ;  /* 0x000000ffff0e9224 */ /* 0x000fe200078e0a0e */
[C---:B------:R-:W-:Y:S01]  /*0b60*/  SEL R11, R12.reuse, R11, !P3 ;  /* 0x0000000b0c0b7207 */ /* 0x040fe20005800000 */
[----:B------:R-:W-:Y:S01]  /*0b70*/  @!P6 IMAD.MOV R15, RZ, RZ, -R15 ;  /* 0x000000ffff0fe224 */ /* 0x000fe200078e0a0f */
[C---:B------:R-:W-:Y:S01]  /*0b80*/  SEL R35, R12.reuse, R13, !P3 ;  /* 0x0000000d0c237207 */ /* 0x040fe20005800000 */
[----:B------:R-:W-:Y:S01]  /*0b90*/  IMAD R17, R17, -0xc00, R24 ;  /* 0xfffff40011117824 */ /* 0x000fe200078e0218 */
[C---:B------:R-:W-:Y:S01]  /*0ba0*/  SEL R37, R12.reuse, R14, !P3 ;  /* 0x0000000e0c257207 */ /* 0x040fe20005800000 */
[--C-:B------:R-:W-:Y:S01]  /*0bb0*/  IMAD R13, R11, 0xc00, R10.reuse ;  /* 0x00000c000b0d7824 */ /* 0x100fe200078e020a */
[----:B------:R-:W-:Y:S01]  /*0bc0*/  SEL R15, R12, R15, !P3 ;  /* 0x0000000f0c0f7207 */ /* 0x000fe20005800000 */
[----:B------:R-:W-:-:S02]  /*0bd0*/  IMAD R27, R17, 0xc00, R10 ;  /* 0x00000c00111b7824 */ /* 0x000fc400078e020a */
[--C-:B------:R-:W-:Y:S02]  /*0be0*/  IMAD R29, R21, 0xc00, R10.reuse ;  /* 0x00000c00151d7824 */ /* 0x100fe400078e020a */
[--C-:B------:R-:W-:Y:S01]  /*0bf0*/  IMAD R11, R35, 0xc00, R10.reuse ;  /* 0x00000c00230b7824 */ /* 0x100fe200078e020a */
[----:B------:R-:W-:Y:S01]  /*0c00*/  LEA R35, R8, UR14, 0x1 ;  /* 0x0000000e08237c11 */ /* 0x000fe2000f8e08ff */
[--C-:B------:R-:W-:Y:S01]  /*0c10*/  IMAD R17, R37, 0xc00, R10.reuse ;  /* 0x00000c0025117824 */ /* 0x100fe200078e020a */
[----:B------:R-:W-:Y:S01]  /*0c20*/  CS2R R36, SRZ ;  /* 0x0000000000247805 */ /* 0x000fe2000001ff00 */
[--C-:B------:R-:W-:Y:S02]  /*0c30*/  IMAD R21, R15, 0xc00, R10.reuse ;  /* 0x00000c000f157824 */ /* 0x100fe400078e020a */
[--C-:B------:R-:W-:Y:S02]  /*0c40*/  IMAD R31, R23, 0xc00, R10.reuse ;  /* 0x00000c00171f7824 */ /* 0x100fe400078e020a */
[----:B------:R-:W-:-:S02]  /*0c50*/  IMAD R25, R25, 0xc00, R10 ;  /* 0x00000c0019197824 */ /* 0x000fc400078e020a */
[----:B--2---:R-:W-:-:S04]  /*0c60*/  IMAD.WIDE R12, R13, 0x2, R18 ;  /* 0x000000020d0c7825 */ /* 0x004fc800078e0212 */
[----:B------:R-:W-:Y:S01]  /*0c70*/  IMAD.WIDE R14, R11, 0x2, R18 ;  /* 0x000000020b0e7825 */ /* 0x000fe200078e0212 */
[----:B------:R-:W-:-:S03]  /*0c80*/  IADD3 R102, P0, R12, 0x200, RZ ;  /* 0x000002000c667810 */ /* 0x000fc60007f1e0ff */
[----:B------:R-:W-:Y:S01]  /*0c90*/  IMAD.WIDE R16, R17, 0x2, R18 ;  /* 0x0000000211107825 */ /* 0x000fe200078e0212 */
[----:B------:R-:W-:-:S03]  /*0ca0*/  IADD3 R10, P1, R14, 0x200, RZ ;  /* 0x000002000e0a7810 */ /* 0x000fc60007f3e0ff */
[----:B------:R-:W-:-:S04]  /*0cb0*/  IMAD.WIDE R18, R21, 0x2, R18 ;  /* 0x0000000215127825 */ /* 0x000fc800078e0212 */
[----:B-1---5:R-:W-:Y:S01]  /*0cc0*/  IMAD.WIDE R20, R27, 0x2, R32 ;  /* 0x000000021b147825 */ /* 0x022fe200078e0220 */
[----:B------:R-:W-:-:S03]  /*0cd0*/  LEA R27, R4, UR14, 0x1 ;  /* 0x0000000e041b7c11 */ /* 0x000fc6000f8e08ff */
[----:B------:R-:W-:Y:S01]  /*0ce0*/  IMAD.WIDE R22, R29, 0x2, R32 ;  /* 0x000000021d167825 */ /* 0x000fe200078e0220 */
[----:B------:R-:W-:-:S03]  /*0cf0*/  LEA R29, R6, UR14, 0x1 ;  /* 0x0000000e061d7c11 */ /* 0x000fc6000f8e08ff */
[----:B------:R-:W-:Y:S01]  /*0d00*/  IMAD.WIDE R30, R31, 0x2, R32 ;  /* 0x000000021f1e7825 */ /* 0x000fe200078e0220 */
[----:B------:R-:W-:-:S03]  /*0d10*/  IADD3 R96, P2, R22, 0x200, RZ ;  /* 0x0000020016607810 */ /* 0x000fc60007f5e0ff */
[----:B------:R-:W-:Y:S01]  /*0d20*/  IMAD.WIDE R32, R25, 0x2, R32 ;  /* 0x0000000219207825 */ /* 0x000fe200078e0220 */
[----:B------:R-:W-:-:S03]  /*0d30*/  LEA R25, R9, UR14, 0x1 ;  /* 0x0000000e09197c11 */ /* 0x000fc6000f8e08ff */
[----:B------:R-:W-:Y:S01]  /*0d40*/  IMAD.X R11, RZ, RZ, R13, P0 ;  /* 0x000000ffff0b7224 */ /* 0x000fe200000e060d */
[----:B------:R-:W-:Y:S01]  /*0d50*/  IADD3 R88, P0, R16, 0x200, RZ ;  /* 0x0000020010587810 */ /* 0x000fe20007f1e0ff */
[----:B------:R-:W-:Y:S01]  /*0d60*/  @!PT LDS RZ, [RZ] ;  /* 0x00000000fffff984 */ /* 0x000fe20000000800 */
[----:B------:R-:W-:Y:S01]  /*0d70*/  @!PT LDS RZ, [RZ] ;  /* 0x00000000fffff984 */ /* 0x000fe20000000800 */
[----:B------:R-:W-:Y:S01]  /*0d80*/  @!PT LDS RZ, [RZ] ;  /* 0x00000000fffff984 */ /* 0x000fe20000000800 */
[----:B------:R-:W-:Y:S01]  /*0d90*/  LDGSTS.E.BYPASS.128 [R25], desc[UR18][R12.64] ;  /* 0x000000000c197fae */ /* 0x000fe2000b901c52 */
[----:B------:R-:W-:Y:S01]  /*0da0*/  IMAD.X R89, RZ, RZ, R15, P1 ;  /* 0x000000ffff597224 */ /* 0x000fe200008e060f */
[----:B------:R-:W-:Y:S01]  /*0db0*/  IADD3 R91, P1, R18, 0x200, RZ ;  /* 0x00000200125b7810 */ /* 0x000fe20007f3e0ff */
[----:B------:R-:W-:Y:S01]  /*0dc0*/  IMAD.X R110, RZ, RZ, R23, P2 ;  /* 0x000000ffff6e7224 */ /* 0x000fe200010e0617 */
[----:B------:R-:W-:Y:S01]  /*0dd0*/  LDGSTS.E.BYPASS.128 [R27], desc[UR18][R14.64] ;  /* 0x000000000e1b7fae */ /* 0x000fe2000b901c52 */
[----:B------:R-:W-:Y:S01]  /*0de0*/  IMAD.X R90, RZ, RZ, R17, P0 ;  /* 0x000000ffff5a7224 */ /* 0x000fe200000e0611 */
[----:B------:R-:W-:Y:S01]  /*0df0*/  IADD3 R95, P0, R20, 0x200, RZ ;  /* 0x00000200145f7810 */ /* 0x000fe20007f1e0ff */
[----:B------:R-:W-:Y:S01]  /*0e00*/  IMAD.X R94, RZ, RZ, R19, P1 ;  /* 0x000000ffff5e7224 */ /* 0x000fe200008e0613 */
[----:B------:R-:W-:Y:S01]  /*0e10*/  LDGSTS.E.BYPASS.128 [R29], desc[UR18][R16.64] ;  /* 0x00000000101d7fae */ /* 0x000fe2000b901c52 */
[----:B------:R-:W-:-:S02]  /*0e20*/  IADD3 R108, P1, R30, 0x200, RZ ;  /* 0x000002001e6c7810 */ /* 0x000fc40007f3e0ff */
[----:B------:R-:W-:Y:S01]  /*0e30*/  IMAD.X R97, RZ, RZ, R21, P0 ;  /* 0x000000ffff617224 */ /* 0x000fe200000e0615 */
[----:B------:R-:W-:Y:S01]  /*0e40*/  LDGSTS.E.BYPASS.128 [R35], desc[UR18][R18.64] ;  /* 0x0000000012237fae */ /* 0x000fe2000b901c52 */
[----:B------:R-:W-:Y:S01]  /*0e50*/  IADD3 R104, P0, R32, 0x200, RZ ;  /* 0x0000020020687810 */ /* 0x000fe20007f1e0ff */
[----:B------:R-:W-:Y:S02]  /*0e60*/  IMAD.X R109, RZ, RZ, R31, P1 ;  /* 0x000000ffff6d7224 */ /* 0x000fe400008e061f */
[----:B------:R-:W0:Y:S02]  /*0e70*/  LDGDEPBAR ;  /* 0x00000000000079af */ /* 0x000e240000000000 */
[----:B------:R-:W-:Y:S02]  /*0e80*/  IMAD.X R106, RZ, RZ, R33, P0 ;  /* 0x000000ffff6a7224 */ /* 0x000fe400000e0621 */
[----:B------:R-:W-:Y:S04]  /*0e90*/  LDGSTS.E.BYPASS.128 [R25+0x14000], desc[UR18][R20.64] ;  /* 0x1400000014197fae */ /* 0x000fe8000b901c52 */
[----:B------:R-:W-:Y:S04]  /*0ea0*/  LDGSTS.E.BYPASS.128 [R27+0x14000], desc[UR18][R22.64] ;  /* 0x14000000161b7fae */ /* 0x000fe8000b901c52 */
[----:B------:R-:W-:Y:S04]  /*0eb0*/  LDGSTS.E.BYPASS.128 [R29+0x14000], desc[UR18][R30.64] ;  /* 0x140000001e1d7fae */ /* 0x000fe8000b901c52 */
[----:B------:R-:W-:Y:S04]  /*0ec0*/  LDGSTS.E.BYPASS.128 [R35+0x14000], desc[UR18][R32.64] ;  /* 0x1400000020237fae */ /* 0x000fe8000b901c52 */
[----:B------:R-:W0:Y:S01]  /*0ed0*/  LDGDEPBAR ;  /* 0x00000000000079af */ /* 0x000e220000000000 */
[----:B------:R-:W-:Y:S06]  /*0ee0*/  BAR.SYNC.DEFER_BLOCKING 0x0 ;  /* 0x0000000000007b1d */ /* 0x000fec0000010000 */
[----:B------:R-:W-:Y:S01]  /*0ef0*/  @!PT LDS RZ, [RZ] ;  /* 0x00000000fffff984 */ /* 0x000fe20000000800 */
[----:B------:R-:W-:Y:S01]  /*0f00*/  @!PT LDS RZ, [RZ] ;  /* 0x00000000fffff984 */ /* 0x000fe20000000800 */
[----:B------:R-:W-:Y:S01]  /*0f10*/  @!PT LDS RZ, [RZ] ;  /* 0x00000000fffff984 */ /* 0x000fe20000000800 */
[----:B------:R-:W-:Y:S04]  /*0f20*/  LDGSTS.E.BYPASS.128 [R25+0x4000], desc[UR18][R12.64+0x80] ;  /* 0x040000800c197fae */ /* 0x000fe8000b901c52 */
[----:B------:R-:W-:Y:S04]  /*0f30*/  LDGSTS.E.BYPASS.128 [R27+0x4000], desc[UR18][R14.64+0x80] ;  /* 0x040000800e1b7fae */ /* 0x000fe8000b901c52 */
[----:B------:R-:W-:Y:S04]  /*0f40*/  LDGSTS.E.BYPASS.128 [R29+0x4000], desc[UR18][R16.64+0x80] ;  /* 0x04000080101d7fae */ /* 0x000fe8000b901c52 */
[----:B------:R-:W-:Y:S04]  /*0f50*/  LDGSTS.E.BYPASS.128 [R35+0x4000], desc[UR18][R18.64+0x80] ;  /* 0x0400008012237fae */ /* 0x000fe8000b901c52 */
[----:B------:R-:W0:Y:S04]  /*0f60*/  LDGDEPBAR ;  /* 0x00000000000079af */ /* 0x000e280000000000 */
        /* <DEDUP_REMOVED lines=23> */
[----:B------:R1:W-:Y:S04]  /*10e0*/  LDGSTS.E.BYPASS.128 [R25+0xc000], desc[UR18][R12.64+0x180] ;  /* 0x0c0001800c197fae */ /* 0x0003e8000b901c52 */
[----:B------:R-:W-:Y:S04]  /*10f0*/  LDGSTS.E.BYPASS.128 [R27+0xc000], desc[UR18][R14.64+0x180] ;  /* 0x0c0001800e1b7fae */ /* 0x000fe8000b901c52 */
[----:B------:R-:W-:Y:S04]  /*1100*/  LDGSTS.E.BYPASS.128 [R29+0xc000], desc[UR18][R16.64+0x180] ;  /* 0x0c000180101d7fae */ /* 0x000fe8000b901c52 */
[----:B------:R-:W-:Y:S01]  /*1110*/  LDGSTS.E.BYPASS.128 [R35+0xc000], desc[UR18][R18.64+0x180] ;  /* 0x0c00018012237fae */ /* 0x000fe2000b901c52 */
[----:B-1----:R-:W-:-:S03]  /*1120*/  IMAD.MOV.U32 R12, RZ, RZ, -0x40 ;  /* 0xffffffc0ff0c7424 */ /* 0x002fc600078e00ff */
[----:B------:R-:W0:Y:S04]  /*1130*/  LDGDEPBAR ;  /* 0x00000000000079af */ /* 0x000e280000000000 */
[----:B------:R1:W-:Y:S04]  /*1140*/  LDGSTS.E.BYPASS.128 [R25+0x20000], desc[UR18][R20.64+0x180] ;  /* 0x2000018014197fae */ /* 0x0003e8000b901c52 */
[----:B------:R2:W-:Y:S04]  /*1150*/  LDGSTS.E.BYPASS.128 [R27+0x20000], desc[UR18][R22.64+0x180] ;  /* 0x20000180161b7fae */ /* 0x0005e8000b901c52 */
[----:B------:R3:W-:Y:S04]  /*1160*/  LDGSTS.E.BYPASS.128 [R29+0x20000], desc[UR18][R30.64+0x180] ;  /* 0x200001801e1d7fae */ /* 0x0007e8000b901c52 */
[----:B------:R4:W-:Y:S01]  /*1170*/  LDGSTS.E.BYPASS.128 [R35+0x20000], desc[UR18][R32.64+0x180] ;  /* 0x2000018020237fae */ /* 0x0009e2000b901c52 */
[----:B-1----:R-:W-:-:S03]  /*1180*/  CS2R R24, SRZ ;  /* 0x0000000000187805 */ /* 0x002fc6000001ff00 */
[----:B------:R-:W0:Y:S01]  /*1190*/  LDGDEPBAR ;  /* 0x00000000000079af */ /* 0x000e220000000000 */
[----:B--2---:R-:W-:Y:S02]  /*11a0*/  CS2R R26, SRZ ;  /* 0x00000000001a7805 */ /* 0x004fe4000001ff00 */
[----:B---3--:R-:W-:Y:S02]  /*11b0*/  CS2R R28, SRZ ;  /* 0x00000000001c7805 */ /* 0x008fe4000001ff00 */
[----:B------:R-:W-:Y:S02]  /*11c0*/  CS2R R30, SRZ ;  /* 0x00000000001e7805 */ /* 0x000fe4000001ff00 */
[----:B----4-:R-:W-:Y:S02]  /*11d0*/  CS2R R32, SRZ ;  /* 0x0000000000207805 */ /* 0x010fe4000001ff00 */
[----:B------:R-:W-:-:S07]  /*11e0*/  CS2R R34, SRZ ;  /* 0x0000000000227805 */ /* 0x000fce000001ff00 */
.L_x_0:
[----:B------:R-:W1:Y:S01]  /*11f0*/  SHFL.IDX PT, R13, R111, RZ, 0x1f ;  /* 0x00001fff6f0d7589 */ /* 0x000e6200000e0000 */
[----:B------:R-:W-:Y:S01]  /*1200*/  UIADD3 UR16, UR16, 0x1, URZ ;  /* 0x0000000110107890 */ /* 0x000fe2000fffe03f */
[----:B------:R-:W-:-:S04]  /*1210*/  DEPBAR.LE SB0, 0x6 ;  /* 0x000081800000791a */ /* 0x000fc80000000000 */
[----:B------:R-:W-:Y:S01]  /*1220*/  UISETP.GE.AND UP0, UPT, UR16, 0x5, UPT ;  /* 0x000000051000788c */ /* 0x000fe2000bf06270 */
[----:B------:R-:W-:Y:S01]  /*1230*/  BAR.SYNC.DEFER_BLOCKING 0x0 ;  /* 0x0000000000007b1d */ /* 0x000fe20000010000 */
[----:B------:R-:W-:Y:S01]  /*1240*/  UIADD3 UR15, UR15, 0x1, URZ ;  /* 0x000000010f0f7890 */ /* 0x000fe2000fffe03f */
[----:B------:R-:W-:Y:S01]  /*1250*/  VIADD R100, R12, 0x40 ;  /* 0x000000400c647836 */ /* 0x000fe20000000000 */
[----:B------:R-:W-:Y:S01]  /*1260*/  USEL UR16, UR16, URZ, !UP0 ;  /* 0x0000003f10107287 */ /* 0x000fe2000c000000 */
[----:B------:R-:W-:Y:S02]  /*1270*/  IADD3 R22, P1, R102, UR4, RZ ;  /* 0x0000000466167c10 */ /* 0x000fe4000ff3e0ff */
[----:B------:R-:W-:Y:S01]  /*1280*/  UMOV UR11, 0x40000040 ;  /* 0x40000040000b7882 */ /* 0x000fe20000000000 */
[----:B------:R-:W-:Y:S02]  /*1290*/  ISETP.GE.U32.AND P0, PT, R100, 0xb00, PT ;  /* 0x00000b006400780c */ /* 0x000fe40003f06070 */
[----:B------:R-:W-:-:S02]  /*12a0*/  IADD3.X R23, R11, UR5, RZ, P1, !PT ;  /* 0x000000050b177c10 */ /* 0x000fc40008ffe4ff */
[----:B------:R-:W-:Y:S02]  /*12b0*/  IADD3 R16, P1, R88, UR4, RZ ;  /* 0x0000000458107c10 */ /* 0x000fe4000ff3e0ff */
[----:B------:R-:W-:Y:S02]  /*12c0*/  IADD3 R92, P2, R10, UR4, RZ ;  /* 0x000000040a5c7c10 */ /* 0x000fe4000ff5e0ff */
[----:B------:R-:W-:Y:S02]  /*12d0*/  IADD3.X R17, R90, UR5, RZ, P1, !PT ;  /* 0x000000055a117c10 */ /* 0x000fe40008ffe4ff */
[----:B-1----:R-:W-:Y:S02]  /*12e0*/  R2UR UR6, R13 ;  /* 0x000000000d0672ca */ /* 0x002fe400000e0000 */
[----:B------:R-:W-:Y:S02]  /*12f0*/  IADD3 R12, P1, R91, UR4, RZ ;  /* 0x000000045b0c7c10 */ /* 0x000fe4000ff3e0ff */
[----:B------:R-:W-:-:S02]  /*1300*/  IADD3.X R93, R89, UR5, RZ, P2, !PT ;  /* 0x00000005595d7c10 */ /* 0x000fc400097fe4ff */
[----:B------:R-:W-:Y:S01]  /*1310*/  IADD3 R14, P2, R95, UR4, RZ ;  /* 0x000000045f0e7c10 */ /* 0x000fe2000ff5e0ff */
[----:B------:R-:W-:Y:S01]  /*1320*/  WARPGROUP.ARRIVE ;  /* 0x00000000000079c5 */ /* 0x000fe20000000000 */
[----:B------:R-:W-:Y:S02]  /*1330*/  IADD3 R18, P3, R96, UR4, RZ ;  /* 0x0000000460127c10 */ /* 0x000fe4000ff7e0ff */
[----:B------:R-:W-:Y:S02]  /*1340*/  IADD3.X R13, R94, UR5, RZ, P1, !PT ;  /* 0x000000055e0d7c10 */ /* 0x000fe40008ffe4ff */
[----:B------:R-:W-:Y:S01]  /*1350*/  IADD3 R20, P1, R108, UR4, RZ ;  /* 0x000000046c147c10 */ /* 0x000fe2000ff3e0ff */
[----:B------:R-:W-:Y:S01]  /*1360*/  USHF.L.U32 UR7, UR6, 0x7, URZ ;  /* 0x0000000706077899 */ /* 0x000fe2000800063f */
[----:B------:R-:W-:Y:S01]  /*1370*/  IADD3.X R15, R97, UR5, RZ, P2, !PT ;  /* 0x00000005610f7c10 */ /* 0x000fe200097fe4ff */
[----:B------:R-:W-:Y:S01]  /*1380*/  ULEA UR6, UR16, UR14, 0xe ;  /* 0x0000000e10067291 */ /* 0x000fe2000f8e703f */
[----:B------:R-:W-:Y:S01]  /*1390*/  IADD3.X R19, R110, UR5, RZ, P3, !PT ;  /* 0x000000056e137c10 */ /* 0x000fe20009ffe4ff */
[----:B------:R-:W-:Y:S01]  /*13a0*/  ULOP3.LUT UR7, UR7, 0x380, URZ, 0xc0, !UPT ;  /* 0x0000038007077892 */ /* 0x000fe2000f8ec03f */
[----:B------:R-:W-:Y:S01]  /*13b0*/  IADD3.X R21, R109, UR5, RZ, P1, !PT ;  /* 0x000000056d157c10 */ /* 0x000fe20008ffe4ff */
[----:B------:R-:W-:-:S02]  /*13c0*/  USHF.R.U32.HI UR8, URZ, 0x4, UR6 ;  /* 0x000000043f087899 */ /* 0x000fc40008011606 */
[----:B------:R-:W-:Y:S02]  /*13d0*/  UIADD3 UR6, UR6, 0x14000, URZ ;  /* 0x0001400006067890 */ /* 0x000fe4000fffe03f */
[----:B------:R-:W-:Y:S02]  /*13e0*/  ULOP3.LUT UR8, UR8, 0x3fff, URZ, 0xc0, !UPT ;  /* 0x00003fff08087892 */ /* 0x000fe4000f8ec03f */
[----:B------:R-:W-:Y:S02]  /*13f0*/  USHF.R.U32.HI UR6, URZ, 0x4, UR6 ;  /* 0x000000043f067899 */ /* 0x000fe40008011606 */
[----:B------:R-:W-:Y:S02]  /*1400*/  UIADD3 UR12, UP0, UR7, UR8, URZ ;  /* 0x00000008070c7290 */ /* 0x000fe4000ff1e03f */
[----:B------:R-:W-:Y:S02]  /*1410*/  ULOP3.LUT UR6, UR6, 0x3fff, URZ, 0xc0, !UPT ;  /* 0x00003fff06067892 */ /* 0x000fe4000f8ec03f */
[----:B------:R-:W-:-:S02]  /*1420*/  UIADD3.X UR13, URZ, URZ, URZ, UP0, !UPT ;  /* 0x0000003f3f0d7290 */ /* 0x000fc400087fe43f */
[----:B------:R-:W-:Y:S02]  /*1430*/  ULOP3.LUT UR10, UR6, 0x4000000, URZ, 0xfc, !UPT ;  /* 0x04000000060a7892 */ /* 0x000fe4000f8efc3f */
[----:B------:R-:W-:Y:S02]  /*1440*/  ULOP3.LUT UR8, UR12, 0x4000000, URZ, 0xfc, !UPT ;  /* 0x040000000c087892 */ /* 0x000fe4000f8efc3f */
[----:B------:R-:W-:Y:S01]  /*1450*/  ULOP3.LUT UR9, UR13, 0x40000040, URZ, 0xfc, !UPT ;  /* 0x400000400d097892 */ /* 0x000fe2000f8efc3f */
[----:B------:R-:W-:Y:S01]  /*1460*/  UMOV UR7, URZ ;  /* 0x0000003f00077c82 */ /* 0x000fe20008000000 */
[----:B------:R-:W-:-:S04]  /*1470*/  UISETP.GE.AND UP0, UPT, UR15, 0x5, UPT ;  /* 0x000000050f00788c */ /* 0x000fc8000bf06270 */
[----:B------:R-:W-:-:S03]  /*1480*/  USEL UR15, UR15, URZ, !UP0 ;  /* 0x0000003f0f0f7287 */ /* 0x000fc6000c000000 */
[----:B------:R-:W-:Y:S01]  /*1490*/  HGMMA.64x128x16.F32.BF16 R24, gdesc[UR8], R24 ;  /* 0x01e00000081879f0 */ /* 0x000fe20008701818 */
[----:B------:R-:W-:Y:S01]  /*14a0*/  UMOV UR8, 0x4000002 ;  /* 0x0400000200087882 */ /* 0x000fe20000000000 */
[----:B------:R-:W-:Y:S02]  /*14b0*/  UMOV UR9, 0x40000040 ;  /* 0x4000004000097882 */ /* 0x000fe40000000000 */
[----:B------:R-:W-:Y:S02]  /*14c0*/  UIADD3.64 UR10, UR6, UR8, URZ ;  /* 0x00000008060a7297 */ /* 0x000fe4000fffe03f */
[----:B------:R-:W-:-:S09]  /*14d0*/  UIADD3.64 UR8, UR12, UR8, URZ ;  /* 0x000000080c087297 */ /* 0x000fd2000fffe03f */
        /* <DEDUP_REMOVED lines=9> */
[----:B------:R-:W-:Y:S02]  /*1570*/  UIADD3.64 UR8, UR12, UR8, URZ ;  /* 0x000000080c087297 */ /* 0x000fe4000fffe03f */
[----:B------:R-:W-:-:S06]  /*1580*/  ULEA UR6, UR15, UR14, 0xe ;  /* 0x0000000e0f067291 */ /* 0x000fcc000f8e703f */
[----:B------:R-:W-:Y:S02]  /*1590*/  LEA R101, R9, UR6, 0x1 ;  /* 0x0000000609657c11 */ /* 0x000fe4000f8e08ff */
[----:B------:R-:W-:Y:S02]  /*15a0*/  LEA R103, R4, UR6, 0x1 ;  /* 0x0000000604677c11 */ /* 0x000fe4000f8e08ff */
[----:B------:R-:W-:Y:S02]  /*15b0*/  LEA R105, R6, UR6, 0x1 ;  /* 0x0000000606697c11 */ /* 0x000fe4000f8e08ff */
[----:B------:R-:W-:Y:S01]  /*15c0*/  LEA R107, R8, UR6, 0x1 ;  /* 0x00000006086b7c11 */ /* 0x000fe2000f8e08ff */
[----:B------:R-:W-:Y:S03]  /*15d0*/  HGMMA.64x128x16.F32.BF16 R24, gdesc[UR8], R24, gsb0 ;  /* 0x01e00000081879f0 */ /* 0x000fe60008001818 */
[----:B------:R-:W-:-:S02]  /*15e0*/  WARPGROUP.DEPBAR.LE gsb0, 0x1 ;  /* 0x00008000000079c5 */ /* 0x000fc40000010100 */
[----:B------:R-:W-:Y:S06]  /*15f0*/  BAR.SYNC.DEFER_BLOCKING 0x0 ;  /* 0x0000000000007b1d */ /* 0x000fec0000010000 */
[----:B------:R-:W-:Y:S01]  /*1600*/  @!PT LDS RZ, [RZ] ;  /* 0x00000000fffff984 */ /* 0x000fe20000000800 */
[----:B------:R-:W-:Y:S01]  /*1610*/  @!PT LDS RZ, [RZ] ;  /* 0x00000000fffff984 */ /* 0x000fe20000000800 */
[----:B------:R-:W-:Y:S01]  /*1620*/  @!PT LDS RZ, [RZ] ;  /* 0x00000000fffff984 */ /* 0x000fe20000000800 */
[----:B------:R1:W-:Y:S04]  /*1630*/  LDGSTS.E.BYPASS.128 [R101], desc[UR18][R22.64], !P0 ;  /* 0x0000000016657fae */ /* 0x0003e8000c101c52 */
[----:B------:R-:W-:Y:S04]  /*1640*/  LDGSTS.E.BYPASS.128 [R103], desc[UR18][R92.64], !P0 ;  /* 0x000000005c677fae */ /* 0x000fe8000c101c52 */
[----:B------:R-:W-:Y:S01]  /*1650*/  LDGSTS.E.BYPASS.128 [R105], desc[UR18][R16.64], !P0 ;  /* 0x0000000010697fae */ /* 0x000fe2000c101c52 */
[----:B-1----:R-:W-:-:S03]  /*1660*/  IADD3 R22, P4, R104, UR4, RZ ;  /* 0x0000000468167c10 */ /* 0x002fc6000ff9e0ff */
[----:B------:R1:W-:Y:S01]  /*1670*/  LDGSTS.E.BYPASS.128 [R107], desc[UR18][R12.64], !P0 ;  /* 0x000000000c6b7fae */ /* 0x0003e2000c101c52 */
[----:B------:R-:W-:Y:S01]  /*1680*/  UIADD3 UR4, UP0, UR4, 0x80, URZ ;  /* 0x0000008004047890 */ /* 0x000fe2000ff1e03f */
[----:B------:R-:W-:Y:S02]  /*1690*/  IADD3.X R23, R106, UR5, RZ, P4, !PT ;  /* 0x000000056a177c10 */ /* 0x000fe4000a7fe4ff */
[----:B------:R-:W0:Y:S01]  /*16a0*/  LDGDEPBAR ;  /* 0x00000000000079af */ /* 0x000e220000000000 */
[----:B------:R-:W-:-:S03]  /*16b0*/  UIADD3.X UR5, URZ, UR5, URZ, UP0, !UPT ;  /* 0x000000053f057290 */ /* 0x000fc600087fe43f */
[----:B------:R2:W-:Y:S04]  /*16c0*/  LDGSTS.E.BYPASS.128 [R101+0x14000], desc[UR18][R14.64], !P0 ;  /* 0x140000000e657fae */ /* 0x0005e8000c101c52 */
[----:B------:R2:W-:Y:S01]  /*16d0*/  LDGSTS.E.BYPASS.128 [R103+0x14000], desc[UR18][R18.64], !P0 ;  /* 0x1400000012677fae */ /* 0x0005e2000c101c52 */
[----:B-1----:R-:W-:-:S03]  /*16e0*/  IMAD.MOV.U32 R12, RZ, RZ, R100 ;  /* 0x000000ffff0c7224 */ /* 0x002fc600078e0064 */
[----:B------:R2:W-:Y:S04]  /*16f0*/  LDGSTS.E.BYPASS.128 [R105+0x14000], desc[UR18][R20.64], !P0 ;  /* 0x1400000014697fae */ /* 0x0005e8000c101c52 */
[----:B------:R2:W-:Y:S01]  /*1700*/  LDGSTS.E.BYPASS.128 [R107+0x14000], desc[UR18][R22.64], !P0 ;  /* 0x14000000166b7fae */ /* 0x0005e2000c101c52 */
[----:B------:R-:W-:-:S03]  /*1710*/  ISETP.GE.U32.AND P0, PT, R100, 0xbc0, PT ;  /* 0x00000bc06400780c */ /* 0x000fc60003f06070 */
[----:B------:R-:W0:Y:S10]  /*1720*/  LDGDEPBAR ;  /* 0x00000000000079af */ /* 0x000e340000000000 */
[----:B--2---:R-:W-:Y:S05]  /*1730*/  @!P0 BRA `(.L_x_0) ;  /* 0xfffffff800ac8947 */ /* 0x004fea000383ffff */
[----:B------:R-:W-:Y:S02]  /*1740*/  WARPGROUP.DEPBAR.LE gsb0, 0x0 ;  /* 0x00008000000079c5 */ /* 0x000fe40000010000 */
[----:B------:R-:W-:-:S04]  /*1750*/  DEPBAR.LE SB0, 0x0 ;  /* 0x000080000000791a */ /* 0x000fc80000000000 */
[----:B------:R-:W-:Y:S02]  /*1760*/  SHF.R.U32.HI R4, RZ, 0x1, R7 ;  /* 0x00000001ff047819 */ /* 0x000fe40000011607 */
[----:B------:R-:W-:Y:S02]  /*1770*/  LOP3.LUT R98, R98, 0x7, RZ, 0xc0, !PT ;  /* 0x0000000762627812 */ /* 0x000fe400078ec0ff */
[----:B------:R-:W-:Y:S02]  /*1780*/  LOP3.LUT R7, R7, 0xf, RZ, 0xc0, !PT ;  /* 0x0000000f07077812 */ /* 0x000fe400078ec0ff */
[----:B------:R-:W-:Y:S01]  /*1790*/  LOP3.LUT R4, R4, 0x8, RZ, 0xc0, !PT ;  /* 0x0000000804047812 */ /* 0x000fe200078ec0ff */
[----:B------:R-:W-:Y:S01]  /*17a0*/  IMAD.SHL.U32 R6, R98, 0x2, RZ ;  /* 0x0000000262067824 */ /* 0x000fe200078e00ff */
[----:B------:R-:W-:Y:S02]  /*17b0*/  F2FP.BF16.F32.PACK_AB R24, R25, R24 ;  /* 0x000000181918723e */ /* 0x000fe400000010ff */
[----:B------:R-:W-:Y:S01]  /*17c0*/  F2FP.BF16.F32.PACK_AB R25, R27, R26 ;  /* 0x0000001a1b19723e */ /* 0x000fe200000010ff */
[----:B------:R-:W-:Y:S01]  /*17d0*/  IMAD R7, R7, 0x88, R4 ;  /* 0x0000008807077824 */ /* 0x000fe200078e0204 */
[----:B------:R-:W-:-:S02]  /*17e0*/  LOP3.LUT R99, R6, R99, RZ, 0xfc, !PT ;  /* 0x0000006306637212 */ /* 0x000fc400078efcff */
[----:B------:R-:W-:Y:S01]  /*17f0*/  LOP3.LUT R4, R2, 0x78, RZ, 0xc0, !PT ;  /* 0x0000007802047812 */ /* 0x000fe200078ec0ff */
[----:B------:R-:W-:Y:S01]  /*1800*/  IMAD R7, R98, 0x880, R7 ;  /* 0x0000088062077824 */ /* 0x000fe200078e0207 */
[----:B------:R-:W-:Y:S02]  /*1810*/  F2FP.BF16.F32.PACK_AB R32, R33, R32 ;  /* 0x000000202120723e */ /* 0x000fe400000010ff */
[----:B------:R-:W-:Y:S01]  /*1820*/  F2FP.BF16.F32.PACK_AB R26, R29, R28 ;  /* 0x0000001c1d1a723e */ /* 0x000fe200000010ff */
[----:B------:R-:W-:Y:S01]  /*1830*/  IMAD R99, R99, 0x88, R4 ;  /* 0x0000008863637824 */ /* 0x000fe200078e0204 */
[----:B------:R-:W-:Y:S02]  /*1840*/  F2FP.BF16.F32.PACK_AB R27, R31, R30 ;  /* 0x0000001e1f1b723e */ /* 0x000fe400000010ff */
[----:B------:R-:W-:Y:S02]  /*1850*/  F2FP.BF16.F32.PACK_AB R33, R35, R34 ;  /* 0x000000222321723e */ /* 0x000fe400000010ff */
[----:B------:R-:W-:-:S02]  /*1860*/  F2FP.BF16.F32.PACK_AB R40, R41, R40 ;  /* 0x000000282928723e */ /* 0x000fc400000010ff */
[----:B------:R-:W-:Y:S01]  /*1870*/  LEA R4, R7, UR14, 0x1 ;  /* 0x0000000e07047c11 */ /* 0x000fe2000f8e08ff */
[----:B------:R-:W-:Y:S01]  /*1880*/  BAR.SYNC.DEFER_BLOCKING 0x0 ;  /* 0x0000000000007b1d */ /* 0x000fe20000010000 */
[----:B------:R-:W-:Y:S02]  /*1890*/  F2FP.BF16.F32.PACK_AB R34, R37, R36 ;  /* 0x000000242522723e */ /* 0x000fe400000010ff */
[----:B------:R-:W-:Y:S02]  /*18a0*/  F2FP.BF16.F32.PACK_AB R35, R39, R38 ;  /* 0x000000262723723e */ /* 0x000fe400000010ff */
[----:B------:R-:W-:-:S03]  /*18b0*/  F2FP.BF16.F32.PACK_AB R41, R43, R42 ;  /* 0x0000002a2b29723e */ /* 0x000fc600000010ff */
[----:B------:R-:W1:Y:S01]  /*18c0*/  LDC.64 R6, c[0x0][0x220] ;  /* 0x00008800ff067b82 */ /* 0x000e620000000a00 */
[----:B------:R-:W-:Y:S02]  /*18d0*/  F2FP.BF16.F32.PACK_AB R48, R49, R48 ;  /* 0x000000303130723e */ /* 0x000fe400000010ff */
[----:B------:R-:W-:Y:S02]  /*18e0*/  F2FP.BF16.F32.PACK_AB R42, R45, R44 ;  /* 0x0000002c2d2a723e */ /* 0x000fe400000010ff */
[----:B------:R-:W-:Y:S02]  /*18f0*/  F2FP.BF16.F32.PACK_AB R43, R47, R46 ;  /* 0x0000002e2f2b723e */ /* 0x000fe400000010ff */
[----:B------:R-:W-:Y:S02]  /*1900*/  F2FP.BF16.F32.PACK_AB R49, R51, R50 ;  /* 0x000000323331723e */ /* 0x000fe400000010ff */
[----:B------:R-:W-:Y:S02]  /*1910*/  F2FP.BF16.F32.PACK_AB R56, R57, R56 ;  /* 0x000000383938723e */ /* 0x000fe400000010ff */
[----:B------:R-:W-:-:S02]  /*1920*/  F2FP.BF16.F32.PACK_AB R50, R53, R52 ;  /* 0x000000343532723e */ /* 0x000fc400000010ff */
[----:B------:R-:W-:Y:S02]  /*1930*/  F2FP.BF16.F32.PACK_AB R51, R55, R54 ;  /* 0x000000363733723e */ /* 0x000fe400000010ff */
[----:B------:R-:W-:Y:S02]  /*1940*/  F2FP.BF16.F32.PACK_AB R57, R59, R58 ;  /* 0x0000003a3b39723e */ /* 0x000fe400000010ff */
[----:B------:R-:W-:Y:S01]  /*1950*/  F2FP.BF16.F32.PACK_AB R64, R65, R64 ;  /* 0x000000404140723e */ /* 0x000fe200000010ff */
[----:B------:R-:W-:Y:S01]  /*1960*/  STSM.16.M88.4 [R4], R24 ;  /* 0x0000001804007844 */ /* 0x000fe20000000200 */
[----:B------:R-:W-:Y:S02]  /*1970*/  F2FP.BF16.F32.PACK_AB R58, R61, R60 ;  /* 0x0000003c3d3a723e */ /* 0x000fe400000010ff */
[----:B------:R-:W-:Y:S01]  /*1980*/  F2FP.BF16.F32.PACK_AB R59, R63, R62 ;  /* 0x0000003e3f3b723e */ /* 0x000fe200000010ff */
[----:B------:R2:W-:Y:S01]  /*1990*/  STSM.16.M88.4 [R4+0x20], R32 ;  /* 0x0000202004007844 */ /* 0x0005e20000000200 */
[----:B------:R-:W-:-:S02]  /*19a0*/  F2FP.BF16.F32.PACK_AB R65, R67, R66 ;  /* 0x000000424341723e */ /* 0x000fc400000010ff */
[----:B------:R-:W-:Y:S01]  /*19b0*/  F2FP.BF16.F32.PACK_AB R72, R73, R72 ;  /* 0x000000484948723e */ /* 0x000fe200000010ff */
[----:B------:R-:W-:Y:S01]  /*19c0*/  STSM.16.M88.4 [R4+0x40], R40 ;  /* 0x0000402804007844 */ /* 0x000fe20000000200 */
[----:B------:R-:W-:Y:S02]  /*19d0*/  F2FP.BF16.F32.PACK_AB R66, R69, R68 ;  /* 0x000000444542723e */ /* 0x000fe400000010ff */
[----:B------:R-:W-:Y:S01]  /*19e0*/  F2FP.BF16.F32.PACK_AB R67, R71, R70 ;  /* 0x000000464743723e */ /* 0x000fe200000010ff */
[----:B------:R-:W-:Y:S01]  /*19f0*/  STSM.16.M88.4 [R4+0x60], R48 ;  /* 0x0000603004007844 */ /* 0x000fe20000000200 */
[----:B------:R-:W-:Y:S02]  /*1a00*/  F2FP.BF16.F32.PACK_AB R73, R75, R74 ;  /* 0x0000004a4b49723e */ /* 0x000fe400000010ff */
[----:B------:R-:W-:Y:S01]  /*1a10*/  F2FP.BF16.F32.PACK_AB R80, R81, R80 ;  /* 0x000000505150723e */ /* 0x000fe200000010ff */
[----:B------:R-:W-:Y:S01]  /*1a20*/  STSM.16.M88.4 [R4+0x80], R56 ;  /* 0x0000803804007844 */ /* 0x000fe20000000200 */
[----:B------:R-:W-:-:S02]  /*1a30*/  F2FP.BF16.F32.PACK_AB R74, R77, R76 ;  /* 0x0000004c4d4a723e */ /* 0x000fc400000010ff */
[----:B------:R-:W-:Y:S01]  /*1a40*/  F2FP.BF16.F32.PACK_AB R75, R79, R78 ;  /* 0x0000004e4f4b723e */ /* 0x000fe200000010ff */
[----:B------:R-:W-:Y:S01]  /*1a50*/  STSM.16.M88.4 [R4+0xa0], R64 ;  /* 0x0000a04004007844 */ /* 0x000fe20000000200 */
[----:B------:R-:W-:Y:S02]  /*1a60*/  F2FP.BF16.F32.PACK_AB R81, R83, R82 ;  /* 0x000000525351723e */ /* 0x000fe400000010ff */
[----:B------:R-:W-:Y:S01]  /*1a70*/  F2FP.BF16.F32.PACK_AB R82, R85, R84 ;  /* 0x000000545552723e */ /* 0x000fe200000010ff */
[----:B------:R-:W-:Y:S01]  /*1a80*/  STSM.16.M88.4 [R4+0xc0], R72 ;  /* 0x0000c04804007844 */ /* 0x000fe20000000200 */
[----:B------:R-:W-:Y:S02]  /*1a90*/  F2FP.BF16.F32.PACK_AB R83, R87, R86 ;  /* 0x000000565753723e */ /* 0x000fe400000010ff */
[----:B------:R-:W-:Y:S02]  /*1aa0*/  LEA R99, R99, UR14, 0x1 ;  /* 0x0000000e63637c11 */ /* 0x000fe4000f8e08ff */
[----:B------:R-:W-:Y:S01]  /*1ab0*/  LOP3.LUT R2, R5, 0x78, R2, 0xf8, !PT ;  /* 0x0000007805027812 */ /* 0x000fe200078ef802 */
[----:B------:R1:W-:Y:S01]  /*1ac0*/  STSM.16.M88.4 [R4+0xe0], R80 ;  /* 0x0000e05004007844 */ /* 0x0003e20000000200 */
[C---:B------:R-:W-:Y:S01]  /*1ad0*/  LOP3.LUT R5, R3.reuse, 0x10, RZ, 0xfc, !PT ;  /* 0x0000001003057812 */ /* 0x040fe200078efcff */
[----:B------:R-:W-:Y:S01]  /*1ae0*/  BAR.SYNC.DEFER_BLOCKING 0x0 ;  /* 0x0000000000007b1d */ /* 0x000fe20000010000 */
[----:B------:R-:W-:Y:S01]  /*1af0*/  ISETP.GE.AND P0, PT, R2, 0xc00, PT ;  /* 0x00000c000200780c */ /* 0x000fe20003f06270 */
[C---:B------:R-:W-:Y:S01]  /*1b00*/  IMAD R37, R3.reuse, 0xc00, R2 ;  /* 0x00000c0003257824 */ /* 0x040fe200078e0202 */
[----:B------:R-:W-:-:S02]  /*1b10*/  LOP3.LUT R29, R3, 0x20, RZ, 0xfc, !PT ;  /* 0x00000020031d7812 */ /* 0x000fc400078efcff */
[-C--:B------:R-:W-:Y:S01]  /*1b20*/  ISETP.LT.AND P1, PT, R3, R0.reuse, !P0 ;  /* 0x000000000300720c */ /* 0x080fe20004721270 */
[----:B--2---:R-:W-:Y:S01]  /*1b30*/  VIADD R35, R37, 0xc000 ;  /* 0x0000c00025237836 */ /* 0x004fe20000000000 */
[----:B------:R-:W-:Y:S01]  /*1b40*/  LOP3.LUT R31, R3, 0x30, RZ, 0xfc, !PT ;  /* 0x00000030031f7812 */ /* 0x000fe200078efcff */
[----:B------:R-:W-:Y:S01]  /*1b50*/  VIADD R39, R37, 0x48000 ;  /* 0x0004800025277836 */ /* 0x000fe20000000000 */
[----:B------:R-:W-:Y:S02]  /*1b60*/  LOP3.LUT R33, R3, 0x40, RZ, 0xfc, !PT ;  /* 0x0000004003217812 */ /* 0x000fe400078efcff */
[-C--:B------:R-:W-:Y:S01]  /*1b70*/  ISETP.LT.AND P6, PT, R5, R0.reuse, !P0 ;  /* 0x000000000500720c */ /* 0x080fe200047c1270 */
[----:B-1----:R-:W-:Y:S01]  /*1b80*/  IMAD.WIDE R4, R37, 0x2, R6 ;  /* 0x0000000225047825 */ /* 0x002fe200078e0206 */
[-C--:B------:R-:W-:Y:S02]  /*1b90*/  ISETP.LT.AND P5, PT, R29, R0.reuse, !P0 ;  /* 0x000000001d00720c */ /* 0x080fe400047a1270 */
[----:B------:R-:W-:-:S02]  /*1ba0*/  ISETP.LT.AND P4, PT, R31, R0, !P0 ;  /* 0x000000001f00720c */ /* 0x000fc40004781270 */
[----:B------:R-:W-:Y:S02]  /*1bb0*/  LOP3.LUT R29, R3, 0x50, RZ, 0xfc, !PT ;  /* 0x00000050031d7812 */ /* 0x000fe400078efcff */
[-C--:B------:R-:W-:Y:S02]  /*1bc0*/  ISETP.LT.AND P3, PT, R33, R0.reuse, !P0 ;  /* 0x000000002100720c */ /* 0x080fe40004761270 */
[C---:B------:R-:W-:Y:S02]  /*1bd0*/  LOP3.LUT R31, R3.reuse, 0x60, RZ, 0xfc, !PT ;  /* 0x00000060031f7812 */ /* 0x040fe400078efcff */
[----:B------:R-:W-:Y:S01]  /*1be0*/  LOP3.LUT R33, R3, 0x70, RZ, 0xfc, !PT ;  /* 0x0000007003217812 */ /* 0x000fe200078efcff */
[----:B------:R-:W1:Y:S01]  /*1bf0*/  LDS.128 R44, [R99] ;  /* 0x00000000632c7984 */ /* 0x000e620000000c00 */
[----:B------:R-:W-:Y:S01]  /*1c00*/  ISETP.LT.AND P2, PT, R29, R0, !P0 ;  /* 0x000000001d00720c */ /* 0x000fe20004741270 */
[----:B------:R-:W-:Y:S02]  /*1c10*/  VIADD R29, R37, 0x18000 ;  /* 0x00018000251d7836 */ /* 0x000fe40000000000 */
[----:B------:R-:W2:Y:S01]  /*1c20*/  LDS.128 R52, [R99+0x1100] ;  /* 0x0011000063347984 */ /* 0x000ea20000000c00 */
[----:B------:R-:W-:-:S03]  /*1c30*/  IMAD.WIDE R2, R35, 0x2, R6 ;  /* 0x0000000223027825 */ /* 0x000fc600078e0206 */
[----:B------:R-:W3:Y:S01]  /*1c40*/  LDS.128 R24, [R99+0x2200] ;  /* 0x0022000063187984 */ /* 0x000ee20000000c00 */
[----:B------:R-:W-:Y:S02]  /*1c50*/  VIADD R35, R37, 0x3c000 ;  /* 0x0003c00025237836 */ /* 0x000fe40000000000 */
[--C-:B------:R-:W-:Y:S01]  /*1c60*/  IMAD.WIDE R28, R29, 0x2, R6.reuse ;  /* 0x000000021d1c7825 */ /* 0x100fe200078e0206 */
[----:B------:R-:W4:Y:S04]  /*1c70*/  LDS.128 R20, [R99+0x3300] ;  /* 0x0033000063147984 */ /* 0x000f280000000c00 */
[----:B------:R-:W5:Y:S04]  /*1c80*/  LDS.128 R16, [R99+0x4400] ;  /* 0x0044000063107984 */ /* 0x000f680000000c00 */
[----:B------:R-:W5:Y:S04]  /*1c90*/  LDS.128 R12, [R99+0x5500] ;  /* 0x00550000630c7984 */ /* 0x000f680000000c00 */
[----:B------:R-:W5:Y:S04]  /*1ca0*/  LDS.128 R8, [R99+0x6600] ;  /* 0x0066000063087984 */ /* 0x000f680000000c00 */
[----:B-1----:R1:W-:Y:S01]  /*1cb0*/  @P1 STG.E.128 desc[UR18][R4.64], R44 ;  /* 0x0000002c04001986 */ /* 0x0023e2000c101d12 */
[-C--:B------:R-:W-:Y:S01]  /*1cc0*/  ISETP.LT.AND P1, PT, R31, R0.reuse, !P0 ;  /* 0x000000001f00720c */ /* 0x080fe20004721270 */
[----:B------:R-:W-:Y:S01]  /*1cd0*/  VIADD R31, R37, 0x24000 ;  /* 0x00024000251f7836 */ /* 0x000fe20000000000 */
[----:B------:R-:W-:Y:S01]  /*1ce0*/  ISETP.LT.AND P0, PT, R33, R0, !P0 ;  /* 0x000000002100720c */ /* 0x000fe20004701270 */
[----:B------:R-:W-:Y:S01]  /*1cf0*/  VIADD R33, R37, 0x30000 ;  /* 0x0003000025217836 */ /* 0x000fe20000000000 */
[----:B--2---:R2:W-:Y:S01]  /*1d00*/  @P6 STG.E.128 desc[UR18][R2.64], R52 ;  /* 0x0000003402006986 */ /* 0x0045e2000c101d12 */
[----:B------:R-:W-:-:S03]  /*1d10*/  IMAD.WIDE R30, R31, 0x2, R6 ;  /* 0x000000021f1e7825 */ /* 0x000fc600078e0206 */
[----:B---3--:R2:W-:Y:S04]  /*1d20*/  @P5 STG.E.128 desc[UR18][R28.64], R24 ;  /* 0x000000181c005986 */ /* 0x0085e8000c101d12 */
[----:B----4-:R2:W-:Y:S01]  /*1d30*/  @P4 STG.E.128 desc[UR18][R30.64], R20 ;  /* 0x000000141e004986 */ /* 0x0105e2000c101d12 */
[----:B-1----:R-:W-:-:S04]  /*1d40*/  IMAD.WIDE R4, R33, 0x2, R6 ;  /* 0x0000000221047825 */ /* 0x002fc800078e0206 */
[--C-:B------:R-:W-:Y:S01]  /*1d50*/  IMAD.WIDE R32, R35, 0x2, R6.reuse ;  /* 0x0000000223207825 */ /* 0x100fe200078e0206 */
[----:B-----5:R2:W-:Y:S03]  /*1d60*/  @P3 STG.E.128 desc[UR18][R4.64], R16 ;  /* 0x0000001004003986 */ /* 0x0205e6000c101d12 */
[----:B------:R-:W-:Y:S01]  /*1d70*/  IMAD.WIDE R34, R39, 0x2, R6 ;  /* 0x0000000227227825 */ /* 0x000fe200078e0206 */
[----:B------:R2:W-:Y:S04]  /*1d80*/  @P2 STG.E.128 desc[UR18][R32.64], R12 ;  /* 0x0000000c20002986 */ /* 0x0005e8000c101d12 */
[----:B------:R2:W-:Y:S01]  /*1d90*/  @P1 STG.E.128 desc[UR18][R34.64], R8 ;  /* 0x0000000822001986 */ /* 0x0005e2000c101d12 */
[----:B------:R-:W-:Y:S05]  /*1da0*/  @!P0 EXIT ;  /* 0x000000000000894d */ /* 0x000fea0003800000 */
[----:B------:R-:W1:Y:S01]  /*1db0*/  LDS.128 R96, [R99+0x7700] ;  /* 0x0077000063607984 */ /* 0x000e620000000c00 */
[----:B------:R-:W-:-:S04]  /*1dc0*/  VIADD R37, R37, 0x54000 ;  /* 0x0005400025257836 */ /* 0x000fc80000000000 */
[----:B------:R-:W-:-:S05]  /*1dd0*/  IMAD.WIDE R6, R37, 0x2, R6 ;  /* 0x0000000225067825 */ /* 0x000fca00078e0206 */
[----:B-1----:R-:W-:Y:S01]  /*1de0*/  STG.E.128 desc[UR18][R6.64], R96 ;  /* 0x0000006006007986 */ /* 0x002fe2000c101d12 */
[----:B------:R-:W-:Y:S05]  /*1df0*/  EXIT ;  /* 0x000000000000794d */ /* 0x000fea0003800000 */
.L_x_1:
[----:B------:R-:W-:-:S00]  /*1e00*/  BRA `(.L_x_1) ;  /* 0xfffffffc00fc7947 */ /* 0x000fc0000383ffff */
[----:B------:R-:W-:-:S00]  /*1e10*/  NOP ;  /* 0x0000000000007918 */ /* 0x000fc00000000000 */
        /* <DEDUP_REMOVED lines=14> */
.L_x_2:


//--------------------- .nv.shared.triton_        --------------------------
	.section	.nv.shared.triton_,"aw",@nobits
	.sectionflags	@""
	.align	16
	.zero		1024


//--------------------- .nv.constant0.triton_     --------------------------
	.section	.nv.constant0.triton_,"a",@progbits
	.sectionflags	@""
	.align	4
.nv.constant0.triton_:
	.zero		556
